	.headerflags	@"EF_CUDA_TEXMODE_UNIFIED EF_CUDA_64BIT_ADDRESS EF_CUDA_ACCELERATORS EF_CUDA_SM90 EF_CUDA_VIRTUAL_SM(EF_CUDA_SM90)"
	.elftype	@"ET_EXEC"


//--------------------- .nv.info                  --------------------------
	.section	.nv.info,"",@"SHT_CUDA_INFO"
	.align	4


	//----- nvinfo : EIATTR_REGCOUNT
	.align		4
        /*0000*/ 	.byte	0x04, 0x2f
        /*0002*/ 	.short	(.L_1 - .L_0)
	.align		4
.L_0:
        /*0004*/ 	.word	index@(triton_poi_fused_add_4)
        /*0008*/ 	.word	0x0000000c


	//----- nvinfo : EIATTR_MIN_STACK_SIZE
	.align		4
.L_1:
        /*000c*/ 	.byte	0x04, 0x12
        /*000e*/ 	.short	(.L_3 - .L_2)
	.align		4
.L_2:
        /*0010*/ 	.word	index@(triton_poi_fused_add_4)
        /*0014*/ 	.word	0x00000000


	//----- nvinfo : EIATTR_FRAME_SIZE
	.align		4
.L_3:
        /*0018*/ 	.byte	0x04, 0x11
        /*001a*/ 	.short	(.L_5 - .L_4)
	.align		4
.L_4:
        /*001c*/ 	.word	index@(triton_poi_fused_add_4)
        /*0020*/ 	.word	0x00000000


	//----- nvinfo : EIATTR_MIN_STACK_SIZE
	.align		4
.L_5:
        /*0024*/ 	.byte	0x04, 0x12
        /*0026*/ 	.short	(.L_7 - .L_6)
	.align		4
.L_6:
        /*0028*/ 	.word	index@(triton_poi_fused_add_4)
        /*002c*/ 	.word	0x00000000
.L_7:


//--------------------- .nv.info.triton_poi_fused_add_4 --------------------------
	.section	.nv.info.triton_poi_fused_add_4,"",@"SHT_CUDA_INFO"
	.sectionflags	@""
	.align	4


	//----- nvinfo : EIATTR_CUDA_API_VERSION
	.align		4
        /*0000*/ 	.byte	0x04, 0x37
        /*0002*/ 	.short	(.L_9 - .L_8)
.L_8:
        /*0004*/ 	.word	0x0000007c


	//----- nvinfo : EIATTR_KPARAM_INFO
	.align		4
.L_9:
        /*0008*/ 	.byte	0x04, 0x17
        /*000a*/ 	.short	(.L_11 - .L_10)
.L_10:
        /*000c*/ 	.word	0x00000000
        /*0010*/ 	.short	0x0002
        /*0012*/ 	.short	0x0010
        /*0014*/ 	.byte	0x00, 0xf0, 0x11, 0x00


	//----- nvinfo : EIATTR_KPARAM_INFO
	.align		4
.L_11:
        /*0018*/ 	.byte	0x04, 0x17
        /*001a*/ 	.short	(.L_13 - .L_12)
.L_12:
        /*001c*/ 	.word	0x00000000
        /*0020*/ 	.short	0x0001
        /*0022*/ 	.short	0x0008
        /*0024*/ 	.byte	0x00, 0xf4, 0x21, 0x00


	//----- nvinfo : EIATTR_KPARAM_INFO
	.align		4
.L_13:
        /*0028*/ 	.byte	0x04, 0x17
        /*002a*/ 	.short	(.L_15 - .L_14)
.L_14:
        /*002c*/ 	.word	0x00000000
        /*0030*/ 	.short	0x0000
        /*0032*/ 	.short	0x0000
        /*0034*/ 	.byte	0x00, 0xf4, 0x21, 0x00


	//----- nvinfo : EIATTR_SPARSE_MMA_MASK
	.align		4
.L_15:
        /*0038*/ 	.byte	0x03, 0x50
        /*003a*/ 	.short	0x0000


	//----- nvinfo : EIATTR_MAXREG_COUNT
	.align		4
        /*003c*/ 	.byte	0x03, 0x1b
        /*003e*/ 	.short	0x00ff


	//----- nvinfo : EIATTR_EXIT_INSTR_OFFSETS
	.align		4
        /*0040*/ 	.byte	0x04, 0x1c
        /*0042*/ 	.short	(.L_17 - .L_16)


	//   ....[0]....
.L_16:
        /*0044*/ 	.word	0x00000120


	//   ....[1]....
        /*0048*/ 	.word	0x00000140


	//----- nvinfo : EIATTR_REQNTID
	.align		4
.L_17:
        /*004c*/ 	.byte	0x04, 0x10
        /*004e*/ 	.short	(.L_19 - .L_18)
.L_18:
        /*0050*/ 	.word	0x00000080
        /*0054*/ 	.word	0x00000001
        /*0058*/ 	.word	0x00000001


	//----- nvinfo : EIATTR_CBANK_PARAM_SIZE
	.align		4
.L_19:
        /*005c*/ 	.byte	0x03, 0x19
        /*005e*/ 	.short	0x0014


	//----- nvinfo : EIATTR_PARAM_CBANK
	.align		4
        /*0060*/ 	.byte	0x04, 0x0a
        /*0062*/ 	.short	(.L_21 - .L_20)
	.align		4
.L_20:
        /*0064*/ 	.word	index@(.nv.constant0.triton_poi_fused_add_4)
        /*0068*/ 	.short	0x0210
        /*006a*/ 	.short	0x0014


	//----- nvinfo : EIATTR_SW_WAR
	.align		4
.L_21:
        /*006c*/ 	.byte	0x04, 0x36
        /*006e*/ 	.short	(.L_23 - .L_22)
.L_22:
        /*0070*/ 	.word	0x00000008
.L_23:


//--------------------- .nv.callgraph             --------------------------
	.section	.nv.callgraph,"",@"SHT_CUDA_CALLGRAPH"
	.align	4
	.sectionentsize	8
	.align		4
        /*0000*/ 	.word	0x00000000
	.align		4
        /*0004*/ 	.word	0xffffffff
	.align		4
        /*0008*/ 	.word	0x00000000
	.align		4
        /*000c*/ 	.word	0xfffffffe
	.align		4
        /*0010*/ 	.word	0x00000000
	.align		4
        /*0014*/ 	.word	0xfffffffd
	.align		4
        /*0018*/ 	.word	0x00000000
	.align		4
        /*001c*/ 	.word	0xfffffffc


//--------------------- .text.triton_poi_fused_add_4 --------------------------
	.section	.text.triton_poi_fused_add_4,"ax",@progbits
	.align	128
        .global         triton_poi_fused_add_4
        .type           triton_poi_fused_add_4,@function
        .size           triton_poi_fused_add_4,(.L_x_1 - triton_poi_fused_add_4)
        .other          triton_poi_fused_add_4,@"STO_CUDA_ENTRY STV_DEFAULT"
triton_poi_fused_add_4:
.text.triton_poi_fused_add_4:
[----:B------:R-:W0:Y:S02]  /*0000*/  LDC R1, c[0x0][0x28] ;  /* 0x00000a00ff017b82 */ /* 0x000e240000000800 */
[----:B------:R-:W1:Y:S01]  /*0010*/  S2R R0, SR_TID.X ;  /* 0x0000000000007919 */ /* 0x000e620000002100 */
[----:B------:R-:W2:Y:S01]  /*0020*/  LDC.64 R4, c[0x0][0x218] ;  /* 0x00008600ff047b82 */ /* 0x000ea20000000a00 */
[----:B------:R-:W-:Y:S01]  /*0030*/  CS2R R8, SRZ ;  /* 0x0000000000087805 */ /* 0x000fe2000001ff00 */
[----:B------:R-:W-:Y:S01]  /*0040*/  ULDC.64 UR4, c[0x0][0x208] ;  /* 0x0000820000047ab9 */ /* 0x000fe20000000a00 */
[----:B------:R-:W3:Y:S05]  /*0050*/  S2R R7, SR_CTAID.X ;  /* 0x0000000000077919 */ /* 0x000eea0000002500 */
[----:B------:R-:W4:Y:S01]  /*0060*/  LDC.64 R2, c[0x0][0x210] ;  /* 0x00008400ff027b82 */ /* 0x000f220000000a00 */
[----:B-1----:R-:W-:-:S04]  /*0070*/  SHF.L.U32 R0, R0, 0x1, RZ ;  /* 0x0000000100007819 */ /* 0x002fc800000006ff */
[----:B------:R-:W-:-:S04]  /*0080*/  LOP3.LUT R0, R0, 0xfe, RZ, 0xc0, !PT ;  /* 0x000000fe00007812 */ /* 0x000fc800078ec0ff */
[----:B---3--:R-:W-:-:S04]  /*0090*/  LEA R7, R7, R0, 0x8 ;  /* 0x0000000007077211 */ /* 0x008fc800078e40ff */
[C---:B------:R-:W-:Y:S01]  /*00a0*/  ISETP.GE.AND P0, PT, R7.reuse, 0x100, PT ;  /* 0x000001000700780c */ /* 0x040fe20003f06270 */
[----:B--2---:R-:W-:-:S04]  /*00b0*/  IMAD.WIDE R4, R7, 0x4, R4 ;  /* 0x0000000407047825 */ /* 0x004fc800078e0204 */
[----:B----4-:R-:W-:Y:S01]  /*00c0*/  IMAD.WIDE R2, R7, 0x4, R2 ;  /* 0x0000000407027825 */ /* 0x010fe200078e0202 */
[----:B------:R-:W-:-:S07]  /*00d0*/  CS2R R6, SRZ ;  /* 0x0000000000067805 */ /* 0x000fce000001ff00 */
[----:B------:R-:W2:Y:S04]  /*00e0*/  @!P0 LDG.E.64 R8, desc[UR4][R4.64] ;  /* 0x0000000404088981 */ /* 0x000ea8000c1e1b00 */
[----:B------:R-:W2:Y:S02]  /*00f0*/  @!P0 LDG.E.64 R6, desc[UR4][R2.64] ;  /* 0x0000000402068981 */ /* 0x000ea4000c1e1b00 */
[----:B--2---:R-:W-:Y:S01]  /*0100*/  FADD R6, R8, R6 ;  /* 0x0000000608067221 */ /* 0x004fe20000000000 */
[----:B------:R-:W-:Y:S01]  /*0110*/  FADD R7, R9, R7 ;  /* 0x0000000709077221 */ /* 0x000fe20000000000 */
[----:B------:R-:W-:Y:S06]  /*0120*/  @P0 EXIT ;  /* 0x000000000000094d */ /* 0x000fec0003800000 */
[----:B------:R-:W-:Y:S01]  /*0130*/  STG.E.64 desc[UR4][R2.64], R6 ;  /* 0x0000000602007986 */ /* 0x000fe2000c101b04 */
[----:B------:R-:W-:Y:S05]  /*0140*/  EXIT ;  /* 0x000000000000794d */ /* 0x000fea0003800000 */
.L_x_0:
[----:B------:R-:W-:-:S00]  /*0150*/  BRA `(.L_x_0) ;  /* 0xfffffffc00fc7947 */ /* 0x000fc0000383ffff */
[----:B------:R-:W-:-:S00]  /*0160*/  NOP ;  /* 0x0000000000007918 */ /* 0x000fc00000000000 */
        /* <DEDUP_REMOVED lines=9> */
.L_x_1:


//--------------------- .nv.constant0.triton_poi_fused_add_4 --------------------------
	.section	.nv.constant0.triton_poi_fused_add_4,"a",@progbits
	.sectionflags	@""
	.align	4
.nv.constant0.triton_poi_fused_add_4:
	.zero		548
